	.headerflags	@"EF_CUDA_TEXMODE_UNIFIED EF_CUDA_64BIT_ADDRESS EF_CUDA_ACCELERATORS EF_CUDA_SM90 EF_CUDA_VIRTUAL_SM(EF_CUDA_SM90)"
	.elftype	@"ET_EXEC"


//--------------------- .nv.info                  --------------------------
	.section	.nv.info,"",@"SHT_CUDA_INFO"
	.align	4


	//----- nvinfo : EIATTR_REGCOUNT
	.align		4
        /*0000*/ 	.byte	0x04, 0x2f
        /*0002*/ 	.short	(.L_2 - .L_1)
	.align		4
.L_1:
        /*0004*/ 	.word	index@(triton_per_fused__native_batch_norm_legit_convolution_leaky_relu_2)
        /*0008*/ 	.word	0x00000016


	//----- nvinfo : EIATTR_MIN_STACK_SIZE
	.align		4
.L_2:
        /*000c*/ 	.byte	0x04, 0x12
        /*000e*/ 	.short	(.L_4 - .L_3)
	.align		4
.L_3:
        /*0010*/ 	.word	index@(triton_per_fused__native_batch_norm_legit_convolution_leaky_relu_2)
        /*0014*/ 	.word	0x00000000


	//----- nvinfo : EIATTR_FRAME_SIZE
	.align		4
.L_4:
        /*0018*/ 	.byte	0x04, 0x11
        /*001a*/ 	.short	(.L_6 - .L_5)
	.align		4
.L_5:
        /*001c*/ 	.word	index@(triton_per_fused__native_batch_norm_legit_convolution_leaky_relu_2)
        /*0020*/ 	.word	0x00000000


	//----- nvinfo : EIATTR_MIN_STACK_SIZE
	.align		4
.L_6:
        /*0024*/ 	.byte	0x04, 0x12
        /*0026*/ 	.short	(.L_8 - .L_7)
	.align		4
.L_7:
        /*0028*/ 	.word	index@(triton_per_fused__native_batch_norm_legit_convolution_leaky_relu_2)
        /*002c*/ 	.word	0x00000000
.L_8:


//--------------------- .nv.info.triton_per_fused__native_batch_norm_legit_convolution_leaky_relu_2 --------------------------
	.section	.nv.info.triton_per_fused__native_batch_norm_legit_convolution_leaky_relu_2,"",@"SHT_CUDA_INFO"
	.sectionflags	@""
	.align	4


	//----- nvinfo : EIATTR_CUDA_API_VERSION
	.align		4
        /*0000*/ 	.byte	0x04, 0x37
        /*0002*/ 	.short	(.L_10 - .L_9)
.L_9:
        /*0004*/ 	.word	0x0000007c


	//----- nvinfo : EIATTR_KPARAM_INFO
	.align		4
.L_10:
        /*0008*/ 	.byte	0x04, 0x17
        /*000a*/ 	.short	(.L_12 - .L_11)
.L_11:
        /*000c*/ 	.word	0x00000000
        /*0010*/ 	.short	0x0006
        /*0012*/ 	.short	0x002c
        /*0014*/ 	.byte	0x00, 0xf0, 0x11, 0x00


	//----- nvinfo : EIATTR_KPARAM_INFO
	.align		4
.L_12:
        /*0018*/ 	.byte	0x04, 0x17
        /*001a*/ 	.short	(.L_14 - .L_13)
.L_13:
        /*001c*/ 	.word	0x00000000
        /*0020*/ 	.short	0x0005
        /*0022*/ 	.short	0x0028
        /*0024*/ 	.byte	0x00, 0xf0, 0x11, 0x00


	//----- nvinfo : EIATTR_KPARAM_INFO
	.align		4
.L_14:
        /*0028*/ 	.byte	0x04, 0x17
        /*002a*/ 	.short	(.L_16 - .L_15)
.L_15:
        /*002c*/ 	.word	0x00000000
        /*0030*/ 	.short	0x0004
        /*0032*/ 	.short	0x0020
        /*0034*/ 	.byte	0x00, 0xf4, 0x21, 0x00


	//----- nvinfo : EIATTR_KPARAM_INFO
	.align		4
.L_16:
        /*0038*/ 	.byte	0x04, 0x17
        /*003a*/ 	.short	(.L_18 - .L_17)
.L_17:
        /*003c*/ 	.word	0x00000000
        /*0040*/ 	.short	0x0003
        /*0042*/ 	.short	0x0018
        /*0044*/ 	.byte	0x00, 0xf4, 0x21, 0x00


	//----- nvinfo : EIATTR_KPARAM_INFO
	.align		4
.L_18:
        /*0048*/ 	.byte	0x04, 0x17
        /*004a*/ 	.short	(.L_20 - .L_19)
.L_19:
        /*004c*/ 	.word	0x00000000
        /*0050*/ 	.short	0x0002
        /*0052*/ 	.short	0x0010
        /*0054*/ 	.byte	0x00, 0xf4, 0x21, 0x00


	//----- nvinfo : EIATTR_KPARAM_INFO
	.align		4
.L_20:
        /*0058*/ 	.byte	0x04, 0x17
        /*005a*/ 	.short	(.L_22 - .L_21)
.L_21:
        /*005c*/ 	.word	0x00000000
        /*0060*/ 	.short	0x0001
        /*0062*/ 	.short	0x0008
        /*0064*/ 	.byte	0x00, 0xf4, 0x21, 0x00


	//----- nvinfo : EIATTR_KPARAM_INFO
	.align		4
.L_22:
        /*0068*/ 	.byte	0x04, 0x17
        /*006a*/ 	.short	(.L_24 - .L_23)
.L_23:
        /*006c*/ 	.word	0x00000000
        /*0070*/ 	.short	0x0000
        /*0072*/ 	.short	0x0000
        /*0074*/ 	.byte	0x00, 0xf4, 0x21, 0x00


	//----- nvinfo : EIATTR_SPARSE_MMA_MASK
	.align		4
.L_24:
        /*0078*/ 	.byte	0x03, 0x50
        /*007a*/ 	.short	0x0000


	//----- nvinfo : EIATTR_MAXREG_COUNT
	.align		4
        /*007c*/ 	.byte	0x03, 0x1b
        /*007e*/ 	.short	0x00ff


	//----- nvinfo : EIATTR_COOP_GROUP_MASK_REGIDS
	.align		4
        /*0080*/ 	.byte	0x04, 0x29
        /*0082*/ 	.short	(.L_26 - .L_25)


	//   ....[0]....
.L_25:
        /*0084*/ 	.word	0xffffffff


	//   ....[1]....
        /*0088*/ 	.word	0xffffffff


	//   ....[2]....
        /*008c*/ 	.word	0xffffffff


	//   ....[3]....
        /*0090*/ 	.word	0xffffffff


	//   ....[4]....
        /*0094*/ 	.word	0xffffffff


	//   ....[5]....
        /*0098*/ 	.word	0xffffffff


	//   ....[6]....
        /*009c*/ 	.word	0xffffffff


	//   ....[7]....
        /*00a0*/ 	.word	0xffffffff


	//   ....[8]....
        /*00a4*/ 	.word	0xffffffff


	//   ....[9]....
        /*00a8*/ 	.word	0xffffffff


	//   ....[10]....
        /*00ac*/ 	.word	0xffffffff


	//   ....[11]....
        /*00b0*/ 	.word	0xffffffff


	//----- nvinfo : EIATTR_COOP_GROUP_INSTR_OFFSETS
	.align		4
.L_26:
        /*00b4*/ 	.byte	0x04, 0x28
        /*00b6*/ 	.short	(.L_28 - .L_27)


	//   ....[0]....
.L_27:
        /*00b8*/ 	.word	0x000001c0


	//   ....[1]....
        /*00bc*/ 	.word	0x000001f0


	//   ....[2]....
        /*00c0*/ 	.word	0x00000220


	//   ....[3]....
        /*00c4*/ 	.word	0x00000250


	//   ....[4]....
        /*00c8*/ 	.word	0x00000270


	//   ....[5]....
        /*00cc*/ 	.word	0x000002f0


	//   ....[6]....
        /*00d0*/ 	.word	0x00000380


	//   ....[7]....
        /*00d4*/ 	.word	0x000003a0


	//   ....[8]....
        /*00d8*/ 	.word	0x000003c0


	//   ....[9]....
        /*00dc*/ 	.word	0x000003e0


	//   ....[10]....
        /*00e0*/ 	.word	0x00000410


	//   ....[11]....
        /*00e4*/ 	.word	0x00000490


	//----- nvinfo : EIATTR_EXIT_INSTR_OFFSETS
	.align		4
.L_28:
        /*00e8*/ 	.byte	0x04, 0x1c
        /*00ea*/ 	.short	(.L_30 - .L_29)


	//   ....[0]....
.L_29:
        /*00ec*/ 	.word	0x000005a0


	//   ....[1]....
        /*00f0*/ 	.word	0x000005c0


	//----- nvinfo : EIATTR_REQNTID
	.align		4
.L_30:
        /*00f4*/ 	.byte	0x04, 0x10
        /*00f6*/ 	.short	(.L_32 - .L_31)
.L_31:
        /*00f8*/ 	.word	0x00000040
        /*00fc*/ 	.word	0x00000001
        /*0100*/ 	.word	0x00000001


	//----- nvinfo : EIATTR_CBANK_PARAM_SIZE
	.align		4
.L_32:
        /*0104*/ 	.byte	0x03, 0x19
        /*0106*/ 	.short	0x0030


	//----- nvinfo : EIATTR_PARAM_CBANK
	.align		4
        /*0108*/ 	.byte	0x04, 0x0a
        /*010a*/ 	.short	(.L_34 - .L_33)
	.align		4
.L_33:
        /*010c*/ 	.word	index@(.nv.constant0.triton_per_fused__native_batch_norm_legit_convolution_leaky_relu_2)
        /*0110*/ 	.short	0x0210
        /*0112*/ 	.short	0x0030


	//----- nvinfo : EIATTR_SW_WAR
	.align		4
.L_34:
        /*0114*/ 	.byte	0x04, 0x36
        /*0116*/ 	.short	(.L_36 - .L_35)
.L_35:
        /*0118*/ 	.word	0x00000008
.L_36:


//--------------------- .nv.callgraph             --------------------------
	.section	.nv.callgraph,"",@"SHT_CUDA_CALLGRAPH"
	.align	4
	.sectionentsize	8
	.align		4
        /*0000*/ 	.word	0x00000000
	.align		4
        /*0004*/ 	.word	0xffffffff
	.align		4
        /*0008*/ 	.word	0x00000000
	.align		4
        /*000c*/ 	.word	0xfffffffe
	.align		4
        /*0010*/ 	.word	0x00000000
	.align		4
        /*0014*/ 	.word	0xfffffffd
	.align		4
        /*0018*/ 	.word	0x00000000
	.align		4
        /*001c*/ 	.word	0xfffffffc


//--------------------- .nv.constant4             --------------------------
	.section	.nv.constant4,"a",@progbits
	.align	8
	.align		8
.nv.constant4:
        /*0000*/ 	.dword	_$_str


//--------------------- .text.triton_per_fused__native_batch_norm_legit_convolution_leaky_relu_2 --------------------------
	.section	.text.triton_per_fused__native_batch_norm_legit_convolution_leaky_relu_2,"ax",@progbits
	.sectionflags	@"SHF_BARRIERS=1"
	.align	128
        .global         triton_per_fused__native_batch_norm_legit_convolution_leaky_relu_2
        .type           triton_per_fused__native_batch_norm_legit_convolution_leaky_relu_2,@function
        .size           triton_per_fused__native_batch_norm_legit_convolution_leaky_relu_2,(.L_x_1 - triton_per_fused__native_batch_norm_legit_convolution_leaky_relu_2)
        .other          triton_per_fused__native_batch_norm_legit_convolution_leaky_relu_2,@"STO_CUDA_ENTRY STV_DEFAULT"
triton_per_fused__native_batch_norm_legit_convolution_leaky_relu_2:
.text.triton_per_fused__native_batch_norm_legit_convolution_leaky_relu_2:
[----:B------:R-:W0:Y:S02]  /*0000*/  LDC R1, c[0x0][0x28] ;  /* 0x00000a00ff017b82 */ /* 0x000e240000000800 */
[----:B------:R-:W1:Y:S01]  /*0010*/  S2R R0, SR_CTAID.X ;  /* 0x0000000000007919 */ /* 0x000e620000002500 */
[----:B------:R-:W2:Y:S01]  /*0020*/  LDC.64 R2, c[0x0][0x210] ;  /* 0x00008400ff027b82 */ /* 0x000ea20000000a00 */
[----:B------:R-:W-:Y:S01]  /*0030*/  HFMA2.MMA R11, -RZ, RZ, 0, 0 ;  /* 0x00000000ff0b7435 */ /* 0x000fe200000001ff */
[----:B------:R-:W-:Y:S01]  /*0040*/  ULDC.64 UR6, c[0x0][0x208] ;  /* 0x0000820000067ab9 */ /* 0x000fe20000000a00 */
[----:B------:R-:W3:Y:S01]  /*0050*/  S2R R15, SR_TID.X ;  /* 0x00000000000f7919 */ /* 0x000ee20000002100 */
[----:B------:R-:W-:-:S04]  /*0060*/  MOV R12, RZ ;  /* 0x000000ff000c7202 */ /* 0x000fc80000000f00 */
[----:B------:R-:W4:Y:S01]  /*0070*/  LDC.64 R8, c[0x0][0x218] ;  /* 0x00008600ff087b82 */ /* 0x000f220000000a00 */
[----:B-1----:R-:W-:Y:S02]  /*0080*/  SHF.R.S32.HI R7, RZ, 0x1f, R0 ;  /* 0x0000001fff077819 */ /* 0x002fe40000011400 */
[C---:B------:R-:W-:Y:S02]  /*0090*/  ISETP.GE.AND P1, PT, R0.reuse, 0x400, PT ;  /* 0x000004000000780c */ /* 0x040fe40003f26270 */
[----:B---3--:R-:W-:Y:S02]  /*00a0*/  LOP3.LUT R5, R15, 0x3f, RZ, 0xc0, !PT ;  /* 0x0000003f0f057812 */ /* 0x008fe400078ec0ff */
[----:B------:R-:W-:Y:S02]  /*00b0*/  LEA.HI R7, R7, R0, RZ, 0x8 ;  /* 0x0000000007077211 */ /* 0x000fe400078f40ff */
[----:B------:R-:W-:Y:S02]  /*00c0*/  LEA R4, R0, R5, 0x6 ;  /* 0x0000000500047211 */ /* 0x000fe400078e30ff */
[----:B------:R-:W-:-:S03]  /*00d0*/  LOP3.LUT R7, R7, 0xffffff00, RZ, 0xc0, !PT ;  /* 0xffffff0007077812 */ /* 0x000fc600078ec0ff */
[----:B--2---:R-:W-:Y:S01]  /*00e0*/  IMAD.WIDE R2, R4, 0x4, R2 ;  /* 0x0000000404027825 */ /* 0x004fe200078e0202 */
[----:B------:R-:W-:-:S04]  /*00f0*/  IADD3 R7, -R7, R0, RZ ;  /* 0x0000000007077210 */ /* 0x000fc80007ffe1ff */
[----:B------:R-:W2:Y:S01]  /*0100*/  @!P1 LDG.E R11, desc[UR6][R2.64] ;  /* 0x00000006020b9981 */ /* 0x000ea2000c1e1900 */
[----:B----4-:R-:W-:-:S05]  /*0110*/  IMAD.WIDE R8, R7, 0x4, R8 ;  /* 0x0000000407087825 */ /* 0x010fca00078e0208 */
[----:B------:R-:W3:Y:S01]  /*0120*/  @!P1 LDG.E.EL R12, desc[UR6][R8.64] ;  /* 0x00000006080c9981 */ /* 0x000ee2000c2e1900 */
[----:B------:R-:W1:Y:S01]  /*0130*/  S2UR UR5, SR_CgaCtaId ;  /* 0x00000000000579c3 */ /* 0x000e620000008800 */
[C---:B------:R-:W-:Y:S01]  /*0140*/  LOP3.LUT P2, RZ, R15.reuse, 0x1f, RZ, 0xc0, !PT ;  /* 0x0000001f0fff7812 */ /* 0x040fe2000784c0ff */
[----:B------:R-:W-:Y:S01]  /*0150*/  UMOV UR4, 0x400 ;  /* 0x0000040000047882 */ /* 0x000fe20000000000 */
[----:B------:R-:W-:Y:S01]  /*0160*/  ISETP.GE.AND P3, PT, R15, 0x2, PT ;  /* 0x000000020f00780c */ /* 0x000fe20003f66270 */
[----:B------:R-:W-:Y:S01]  /*0170*/  HFMA2.MMA R18, -RZ, RZ, 1.125, 0 ;  /* 0x3c800000ff127435 */ /* 0x000fe200000001ff */
[----:B-1----:R-:W-:Y:S01]  /*0180*/  UPRMT UR4, UR5, 0x654, UR4 ;  /* 0x0000065405047896 */ /* 0x002fe20008000004 */
[----:B--2---:R-:W-:-:S05]  /*0190*/  SEL R7, R11, RZ, !P1 ;  /* 0x000000ff0b077207 */ /* 0x004fca0004800000 */
[----:B---3--:R-:W-:-:S05]  /*01a0*/  FADD R7, R7, R12 ;  /* 0x0000000c07077221 */ /* 0x008fca0000000000 */
[----:B------:R-:W-:-:S05]  /*01b0*/  FSEL R11, R7, RZ, !P1 ;  /* 0x000000ff070b7208 */ /* 0x000fca0004800000 */
[----:B------:R-:W1:Y:S02]  /*01c0*/  SHFL.BFLY PT, R12, R11, 0x10, 0x1f ;  /* 0x0e001f000b0c7f89 */ /* 0x000e6400000e0000 */
[----:B-1----:R-:W-:Y:S01]  /*01d0*/  FADD R12, R11, R12 ;  /* 0x0000000c0b0c7221 */ /* 0x002fe20000000000 */
[----:B------:R-:W-:-:S04]  /*01e0*/  LEA R11, R15, UR4, 0x2 ;  /* 0x000000040f0b7c11 */ /* 0x000fc8000f8e10ff */
[----:B------:R-:W1:Y:S02]  /*01f0*/  SHFL.BFLY PT, R13, R12, 0x8, 0x1f ;  /* 0x0d001f000c0d7f89 */ /* 0x000e6400000e0000 */
[----:B-1----:R-:W-:Y:S01]  /*0200*/  FADD R13, R12, R13 ;  /* 0x0000000d0c0d7221 */ /* 0x002fe20000000000 */
[----:B------:R-:W-:-:S04]  /*0210*/  SHF.R.U32.HI R12, RZ, 0x3, R15 ;  /* 0x00000003ff0c7819 */ /* 0x000fc8000001160f */
[----:B------:R-:W1:Y:S01]  /*0220*/  SHFL.BFLY PT, R14, R13, 0x4, 0x1f ;  /* 0x0c801f000d0e7f89 */ /* 0x000e6200000e0000 */
[----:B------:R-:W-:Y:S01]  /*0230*/  LOP3.LUT R12, R12, 0x4, RZ, 0xc0, !PT ;  /* 0x000000040c0c7812 */ /* 0x000fe200078ec0ff */
[----:B-1----:R-:W-:-:S05]  /*0240*/  FADD R14, R13, R14 ;  /* 0x0000000e0d0e7221 */ /* 0x002fca0000000000 */
[----:B------:R-:W1:Y:S02]  /*0250*/  SHFL.BFLY PT, R17, R14, 0x2, 0x1f ;  /* 0x0c401f000e117f89 */ /* 0x000e6400000e0000 */
[----:B-1----:R-:W-:-:S05]  /*0260*/  FADD R17, R14, R17 ;  /* 0x000000110e117221 */ /* 0x002fca0000000000 */
[----:B------:R-:W1:Y:S02]  /*0270*/  SHFL.BFLY PT, R8, R17, 0x1, 0x1f ;  /* 0x0c201f0011087f89 */ /* 0x000e6400000e0000 */
[----:B-1----:R-:W-:Y:S01]  /*0280*/  FADD R13, R17, R8 ;  /* 0x00000008110d7221 */ /* 0x002fe20000000000 */
[----:B------:R-:W-:-:S04]  /*0290*/  LOP3.LUT R8, R15, 0x1, RZ, 0xc0, !PT ;  /* 0x000000010f087812 */ /* 0x000fc800078ec0ff */
[----:B------:R-:W-:Y:S01]  /*02a0*/  @!P2 STS [R12+UR4], R13 ;  /* 0x0000000d0c00a988 */ /* 0x000fe20008000804 */
[----:B------:R-:W-:Y:S01]  /*02b0*/  BAR.SYNC.DEFER_BLOCKING 0x0 ;  /* 0x0000000000007b1d */ /* 0x000fe20000010000 */
[----:B------:R-:W-:-:S04]  /*02c0*/  ISETP.NE.U32.AND P0, PT, R8, 0x1, PT ;  /* 0x000000010800780c */ /* 0x000fc80003f05070 */
[----:B------:R-:W-:Y:S01]  /*02d0*/  ISETP.LT.AND P0, PT, R15, 0x2, P0 ;  /* 0x000000020f00780c */ /* 0x000fe20000701270 */
[----:B------:R-:W1:Y:S04]  /*02e0*/  @!P3 LDS R10, [R11] ;  /* 0x000000000b0ab984 */ /* 0x000e680000000800 */
[----:B-1----:R-:W1:Y:S02]  /*02f0*/  SHFL.BFLY PT, R9, R10, 0x1, 0x1f ;  /* 0x0c201f000a097f89 */ /* 0x002e6400000e0000 */
[----:B-1----:R-:W-:-:S06]  /*0300*/  FADD R14, R10, R9 ;  /* 0x000000090a0e7221 */ /* 0x002fcc0000000000 */
[----:B------:R-:W-:Y:S01]  /*0310*/  @P0 STS [R11], R14 ;  /* 0x0000000e0b000388 */ /* 0x000fe20000000800 */
[----:B------:R-:W-:Y:S06]  /*0320*/  BAR.SYNC.DEFER_BLOCKING 0x0 ;  /* 0x0000000000007b1d */ /* 0x000fec0000010000 */
[----:B------:R-:W1:Y:S02]  /*0330*/  LDS R8, [UR4] ;  /* 0x00000004ff087984 */ /* 0x000e640008000800 */
[----:B-1----:R-:W-:-:S04]  /*0340*/  FMUL R8, R8, 0.015625 ;  /* 0x3c80000008087820 */ /* 0x002fc80000400000 */
[----:B------:R-:W-:-:S04]  /*0350*/  FADD R9, R7, -R8 ;  /* 0x8000000807097221 */ /* 0x000fc80000000000 */
[----:B------:R-:W-:-:S05]  /*0360*/  FMUL R13, R9, R9 ;  /* 0x00000009090d7220 */ /* 0x000fca0000400000 */
[----:B------:R-:W-:-:S05]  /*0370*/  FSEL R13, R13, RZ, !P1 ;  /* 0x000000ff0d0d7208 */ /* 0x000fca0004800000 */
[----:B------:R-:W1:Y:S02]  /*0380*/  SHFL.BFLY PT, R10, R13, 0x10, 0x1f ;  /* 0x0e001f000d0a7f89 */ /* 0x000e6400000e0000 */
[----:B-1----:R-:W-:-:S05]  /*0390*/  FADD R10, R13, R10 ;  /* 0x0000000a0d0a7221 */ /* 0x002fca0000000000 */
[----:B------:R-:W1:Y:S02]  /*03a0*/  SHFL.BFLY PT, R15, R10, 0x8, 0x1f ;  /* 0x0d001f000a0f7f89 */ /* 0x000e6400000e0000 */
[----:B-1----:R-:W-:-:S05]  /*03b0*/  FADD R15, R10, R15 ;  /* 0x0000000f0a0f7221 */ /* 0x002fca0000000000 */
[----:B------:R-:W1:Y:S02]  /*03c0*/  SHFL.BFLY PT, R14, R15, 0x4, 0x1f ;  /* 0x0c801f000f0e7f89 */ /* 0x000e6400000e0000 */
[----:B-1----:R-:W-:-:S05]  /*03d0*/  FADD R14, R15, R14 ;  /* 0x0000000e0f0e7221 */ /* 0x002fca0000000000 */
[----:B------:R-:W1:Y:S02]  /*03e0*/  SHFL.BFLY PT, R17, R14, 0x2, 0x1f ;  /* 0x0c401f000e117f89 */ /* 0x000e6400000e0000 */
[----:B-1----:R-:W-:Y:S02]  /*03f0*/  FADD R17, R14, R17 ;  /* 0x000000110e117221 */ /* 0x002fe40000000000 */
[----:B------:R-:W1:Y:S03]  /*0400*/  LDC.64 R14, c[0x0][0x230] ;  /* 0x00008c00ff0e7b82 */ /* 0x000e660000000a00 */
[----:B------:R-:W2:Y:S02]  /*0410*/  SHFL.BFLY PT, R16, R17, 0x1, 0x1f ;  /* 0x0c201f0011107f89 */ /* 0x000ea400000e0000 */
[----:B--2---:R-:W-:-:S03]  /*0420*/  FADD R19, R17, R16 ;  /* 0x0000001011137221 */ /* 0x004fc60000000000 */
[----:B------:R-:W-:Y:S08]  /*0430*/  BAR.SYNC.DEFER_BLOCKING 0x0 ;  /* 0x0000000000007b1d */ /* 0x000ff00000010000 */
[----:B------:R-:W2:Y:S01]  /*0440*/  LDC.64 R16, c[0x0][0x220] ;  /* 0x00008800ff107b82 */ /* 0x000ea20000000a00 */
[----:B------:R-:W-:Y:S07]  /*0450*/  @!P2 STS [R12+UR4], R19 ;  /* 0x000000130c00a988 */ /* 0x000fee0008000804 */
[----:B------:R-:W-:Y:S01]  /*0460*/  BAR.SYNC.DEFER_BLOCKING 0x0 ;  /* 0x0000000000007b1d */ /* 0x000fe20000010000 */
[----:B------:R-:W-:-:S05]  /*0470*/  ISETP.EQ.AND P2, PT, R5, RZ, !P1 ;  /* 0x000000ff0500720c */ /* 0x000fca0004f42270 */
[----:B------:R-:W3:Y:S04]  /*0480*/  @!P3 LDS R6, [R11] ;  /* 0x000000000b06b984 */ /* 0x000ee80000000800 */
[----:B---3--:R-:W3:Y:S02]  /*0490*/  SHFL.BFLY PT, R13, R6, 0x1, 0x1f ;  /* 0x0c201f00060d7f89 */ /* 0x008ee400000e0000 */
[----:B---3--:R-:W-:-:S05]  /*04a0*/  FADD R10, R6, R13 ;  /* 0x0000000d060a7221 */ /* 0x008fca0000000000 */
[----:B------:R1:W-:Y:S01]  /*04b0*/  @P0 STS [R11], R10 ;  /* 0x0000000a0b000388 */ /* 0x0003e20000000800 */
[----:B------:R-:W-:Y:S01]  /*04c0*/  BAR.SYNC.DEFER_BLOCKING 0x0 ;  /* 0x0000000000007b1d */ /* 0x000fe20000010000 */
[----:B-1----:R-:W-:-:S05]  /*04d0*/  IMAD.WIDE R10, R0, 0x4, R14 ;  /* 0x00000004000a7825 */ /* 0x002fca00078e020e */
[----:B------:R-:W1:Y:S04]  /*04e0*/  LDS R13, [UR4] ;  /* 0x00000004ff0d7984 */ /* 0x000e680008000800 */
[----:B------:R3:W-:Y:S01]  /*04f0*/  @!P1 STG.E desc[UR6][R2.64], R7 ;  /* 0x0000000702009986 */ /* 0x0007e2000c101906 */
[----:B-1----:R-:W-:Y:S02]  /*0500*/  FFMA R18, R13, R18, 9.9999997473787516356e-06 ;  /* 0x3727c5ac0d127423 */ /* 0x002fe40000000012 */
[----:B------:R-:W1:Y:S04]  /*0510*/  LDC.64 R12, c[0x0][0x228] ;  /* 0x00008a00ff0c7b82 */ /* 0x000e680000000a00 */
[----:B------:R-:W4:Y:S02]  /*0520*/  MUFU.RSQ R18, R18 ;  /* 0x0000001200127308 */ /* 0x000f240000001400 */
[----:B----4-:R-:W-:-:S05]  /*0530*/  FMUL R9, R9, R18 ;  /* 0x0000001209097220 */ /* 0x010fca0000400000 */
[----:B------:R-:W-:Y:S01]  /*0540*/  FSETP.GT.AND P0, PT, R9, RZ, PT ;  /* 0x000000ff0900720b */ /* 0x000fe20003f04000 */
[----:B-1----:R-:W-:-:S04]  /*0550*/  IMAD.WIDE R4, R4, 0x4, R12 ;  /* 0x0000000404047825 */ /* 0x002fc800078e020c */
[----:B--2---:R-:W-:-:S08]  /*0560*/  IMAD.WIDE R12, R0, 0x4, R16 ;  /* 0x00000004000c7825 */ /* 0x004fd000078e0210 */
[----:B------:R-:W-:-:S05]  /*0570*/  @!P0 FMUL R9, R9, 0.20000000298023223877 ;  /* 0x3e4ccccd09098820 */ /* 0x000fca0000400000 */
[----:B------:R3:W-:Y:S04]  /*0580*/  @!P1 STG.E desc[UR6][R4.64], R9 ;  /* 0x0000000904009986 */ /* 0x0007e8000c101906 */
[----:B------:R3:W-:Y:S01]  /*0590*/  @P2 STG.E desc[UR6][R10.64], R18 ;  /* 0x000000120a002986 */ /* 0x0007e2000c101906 */
[----:B------:R-:W-:Y:S05]  /*05a0*/  @!P2 EXIT ;  /* 0x000000000000a94d */ /* 0x000fea0003800000 */
[----:B------:R-:W-:Y:S01]  /*05b0*/  STG.E desc[UR6][R12.64], R8 ;  /* 0x000000080c007986 */ /* 0x000fe2000c101906 */
[----:B------:R-:W-:Y:S05]  /*05c0*/  EXIT ;  /* 0x000000000000794d */ /* 0x000fea0003800000 */
.L_x_0:
[----:B------:R-:W-:-:S00]  /*05d0*/  BRA `(.L_x_0) ;  /* 0xfffffffc00fc7947 */ /* 0x000fc0000383ffff */
[----:B------:R-:W-:-:S00]  /*05e0*/  NOP ;  /* 0x0000000000007918 */ /* 0x000fc00000000000 */
        /* <DEDUP_REMOVED lines=9> */
.L_x_1:


//--------------------- .nv.global.init           --------------------------
	.section	.nv.global.init,"aw",@progbits
.nv.global.init:
	.type		_$_str,@object
	.size		_$_str,(.L_0 - _$_str)
_$_str:
        /*0000*/ 	.byte	0x5f, 0x5f, 0x43, 0x55, 0x44, 0x41, 0x5f, 0x46, 0x54, 0x5a, 0x00
.L_0:


//--------------------- .nv.shared.triton_per_fused__native_batch_norm_legit_convolution_leaky_relu_2 --------------------------
	.section	.nv.shared.triton_per_fused__native_batch_norm_legit_convolution_leaky_relu_2,"aw",@nobits
	.sectionflags	@""
	.align	16
	.zero		1024


//--------------------- .nv.constant0.triton_per_fused__native_batch_norm_legit_convolution_leaky_relu_2 --------------------------
	.section	.nv.constant0.triton_per_fused__native_batch_norm_legit_convolution_leaky_relu_2,"a",@progbits
	.sectionflags	@""
	.align	4
.nv.constant0.triton_per_fused__native_batch_norm_legit_convolution_leaky_relu_2:
	.zero		576
